//
// Generated by NVIDIA NVVM Compiler
//
// Compiler Build ID: CL-36424714
// Cuda compilation tools, release 13.0, V13.0.88
// Based on NVVM 20.0.0
//

.version 9.0
.target sm_100
.address_size 64

	// .globl	_Z11computeMathPi

.visible .entry _Z11computeMathPi(
	.param .u64 .ptr .align 1 _Z11computeMathPi_param_0
)
{
	.reg .pred 	%p<2>;
	.reg .b32 	%r<12>;
	.reg .b64 	%rd<7>;

	ld.param.u64 	%rd1, [_Z11computeMathPi_param_0];
	mov.u32 	%r1, %ctaid.x;
	mov.u32 	%r3, %ctaid.y;
	mov.u32 	%r4, %ntid.x;
	mov.u32 	%r5, %tid.x;
	mad.lo.s32 	%r2, %r3, %r4, %r5;
	setp.le.u32 	%p1, %r1, %r2;
	@%p1 bra 	$L__BB0_2;
	cvta.to.global.u64 	%rd2, %rd1;
	shl.b32 	%r6, %r1, 4;
	add.s32 	%r7, %r6, %r2;
	mul.wide.u32 	%rd3, %r7, 4;
	add.s64 	%rd4, %rd2, %rd3;
	shl.b32 	%r8, %r2, 4;
	add.s32 	%r9, %r8, %r1;
	mul.wide.u32 	%rd5, %r9, 4;
	add.s64 	%rd6, %rd2, %rd5;
	ld.global.u32 	%r10, [%rd4];
	ld.global.u32 	%r11, [%rd6];
	st.global.u32 	[%rd4], %r11;
	st.global.u32 	[%rd6], %r10;
$L__BB0_2:
	ret;

}


// ===== COMPILED SASS (sm_100) =====

	.target	sm_100

	.elftype	@"ET_EXEC"


//--------------------- .note.nv.tkinfo           --------------------------
	.section	.note.nv.tkinfo,"",@"SHT_NOTE"
	.sectionflags	@"SHF_NOTE_NV_TKINFO"
	.tkinfo
        /*0018*/ 	.word	0x00000002
        /*0030*/ 	.string	""
        /*0030*/ 	.string	"ptxas"
        /*0030*/ 	.string	"Cuda compilation tools, release 13.0, V13.0.88"
        /*0030*/ 	.string	"Build cuda_13.0.r13.0/compiler.36424714_0"
        /*0030*/ 	.string	"-arch sm_100 -m 64 "



//--------------------- .note.nv.cuinfo           --------------------------
	.section	.note.nv.cuinfo,"",@"SHT_NOTE"
	.sectionflags	@"SHF_NOTE_NV_CUINFO"
        /*0018*/ 	.short	0x0002
        /*001a*/ 	.short	0x0064
        /*001c*/ 	.short	0x0082
	.zero		2


//--------------------- .nv.info                  --------------------------
	.section	.nv.info,"",@"SHT_CUDA_INFO"
	.align	4


	//----- nvinfo : EIATTR_REGCOUNT
	.align		4
        /*0000*/ 	.byte	0x04, 0x2f
        /*0002*/ 	.short	(.L_1 - .L_0)
	.align		4
.L_0:
        /*0004*/ 	.word	index@(_Z11computeMathPi)
        /*0008*/ 	.word	0x0000000c


	//----- nvinfo : EIATTR_FRAME_SIZE
	.align		4
.L_1:
        /*000c*/ 	.byte	0x04, 0x11
        /*000e*/ 	.short	(.L_3 - .L_2)
	.align		4
.L_2:
        /*0010*/ 	.word	index@(_Z11computeMathPi)
        /*0014*/ 	.word	0x00000000


	//----- nvinfo : EIATTR_MIN_STACK_SIZE
	.align		4
.L_3:
        /*0018*/ 	.byte	0x04, 0x12
        /*001a*/ 	.short	(.L_5 - .L_4)
	.align		4
.L_4:
        /*001c*/ 	.word	index@(_Z11computeMathPi)
        /*0020*/ 	.word	0x00000000
.L_5:


//--------------------- .nv.compat                --------------------------
	.section	.nv.compat,"",@"SHT_CUDA_COMPAT_INFO"
	.align	4
        /*0000*/ 	.byte	0x02, 0x09, 0x00, 0x00, 0x02, 0x02, 0x01, 0x00, 0x02, 0x05, 0x05, 0x00, 0x03, 0x07, 0x01, 0x01
        /*0010*/ 	.byte	0x02, 0x03, 0x00, 0x00, 0x02, 0x06, 0x01, 0x00, 0x04, 0x0b, 0x08, 0x00, 0x09, 0x00, 0x00, 0x00
        /*0020*/ 	.byte	0x00, 0x00, 0x00, 0x00


//--------------------- .nv.info._Z11computeMathPi --------------------------
	.section	.nv.info._Z11computeMathPi,"",@"SHT_CUDA_INFO"
	.sectionflags	@""
	.align	4


	//----- nvinfo : EIATTR_CUDA_API_VERSION
	.align		4
        /*0000*/ 	.byte	0x04, 0x37
        /*0002*/ 	.short	(.L_7 - .L_6)
.L_6:
        /*0004*/ 	.word	0x00000082


	//----- nvinfo : EIATTR_KPARAM_INFO
	.align		4
.L_7:
        /*0008*/ 	.byte	0x04, 0x17
        /*000a*/ 	.short	(.L_9 - .L_8)
.L_8:
        /*000c*/ 	.word	0x00000000
        /*0010*/ 	.short	0x0000
        /*0012*/ 	.short	0x0000
        /*0014*/ 	.byte	0x00, 0xf5, 0x21, 0x00


	//----- nvinfo : EIATTR_SPARSE_MMA_MASK
	.align		4
.L_9:
        /*0018*/ 	.byte	0x03, 0x50
        /*001a*/ 	.short	0x0000


	//----- nvinfo : EIATTR_MAXREG_COUNT
	.align		4
        /*001c*/ 	.byte	0x03, 0x1b
        /*001e*/ 	.short	0x00ff


	//----- nvinfo : EIATTR_MERCURY_ISA_VERSION
	.align		4
        /*0020*/ 	.byte	0x03, 0x5f
        /*0022*/ 	.short	0x0101


	//----- nvinfo : EIATTR_VRC_CTA_INIT_COUNT
	.align		4
        /*0024*/ 	.byte	0x02, 0x4a
	.zero		1
	.zero		1


	//----- nvinfo : EIATTR_EXIT_INSTR_OFFSETS
	.align		4
        /*0028*/ 	.byte	0x04, 0x1c
        /*002a*/ 	.short	(.L_11 - .L_10)


	//   ....[0]....
.L_10:
        /*002c*/ 	.word	0x00000070


	//   ....[1]....
        /*0030*/ 	.word	0x00000120


	//----- nvinfo : EIATTR_CBANK_PARAM_SIZE
	.align		4
.L_11:
        /*0034*/ 	.byte	0x03, 0x19
        /*0036*/ 	.short	0x0008


	//----- nvinfo : EIATTR_PARAM_CBANK
	.align		4
        /*0038*/ 	.byte	0x04, 0x0a
        /*003a*/ 	.short	(.L_13 - .L_12)
	.align		4
.L_12:
        /*003c*/ 	.word	index@(.nv.constant0._Z11computeMathPi)
        /*0040*/ 	.short	0x0380
        /*0042*/ 	.short	0x0008


	//----- nvinfo : EIATTR_SW_WAR
	.align		4
.L_13:
        /*0044*/ 	.byte	0x04, 0x36
        /*0046*/ 	.short	(.L_15 - .L_14)
.L_14:
        /*0048*/ 	.word	0x00000008
.L_15:


//--------------------- .nv.callgraph             --------------------------
	.section	.nv.callgraph,"",@"SHT_CUDA_CALLGRAPH"
	.align	4
	.sectionentsize	8
	.align		4
        /*0000*/ 	.word	0x00000000
	.align		4
        /*0004*/ 	.word	0xffffffff
	.align		4
        /*0008*/ 	.word	0x00000000
	.align		4
        /*000c*/ 	.word	0xfffffffe
	.align		4
        /*0010*/ 	.word	0x00000000
	.align		4
        /*0014*/ 	.word	0xfffffffd
	.align		4
        /*0018*/ 	.word	0x00000000
	.align		4
        /*001c*/ 	.word	0xfffffffc


//--------------------- .text._Z11computeMathPi   --------------------------
	.section	.text._Z11computeMathPi,"ax",@progbits
	.align	128
        .global         _Z11computeMathPi
        .type           _Z11computeMathPi,@function
        .size           _Z11computeMathPi,(.L_x_1 - _Z11computeMathPi)
        .other          _Z11computeMathPi,@"STO_CUDA_ENTRY STV_DEFAULT"
_Z11computeMathPi:
.text._Z11computeMathPi:
[----:B------:R-:W-:Y:S01]  /*0000*/  LDC R1, c[0x0][0x37c] ;  /* 0x0000df00ff017b82 */ /* 0x000fe20000000800 */
[----:B------:R-:W0:Y:S07]  /*0010*/  S2R R3, SR_TID.X ;  /* 0x0000000000037919 */ /* 0x000e2e0000002100 */
[----:B------:R-:W0:Y:S01]  /*0020*/  S2UR UR4, SR_CTAID.Y ;  /* 0x00000000000479c3 */ /* 0x000e220000002600 */
[----:B------:R-:W1:Y:S07]  /*0030*/  S2R R7, SR_CTAID.X ;  /* 0x0000000000077919 */ /* 0x000e6e0000002500 */
[----:B------:R-:W0:Y:S02]  /*0040*/  LDC R0, c[0x0][0x360] ;  /* 0x0000d800ff007b82 */ /* 0x000e240000000800 */
[----:B0-----:R-:W-:-:S05]  /*0050*/  IMAD R0, R0, UR4, R3 ;  /* 0x0000000400007c24 */ /* 0x001fca000f8e0203 */
[----:B-1----:R-:W-:-:S13]  /*0060*/  ISETP.GT.U32.AND P0, PT, R7, R0, PT ;  /* 0x000000000700720c */ /* 0x002fda0003f04070 */
[----:B------:R-:W-:Y:S05]  /*0070*/  @!P0 EXIT ;  /* 0x000000000000894d */ /* 0x000fea0003800000 */
[----:B------:R-:W0:Y:S01]  /*0080*/  LDC.64 R2, c[0x0][0x380] ;  /* 0x0000e000ff027b82 */ /* 0x000e220000000a00 */
[----:B------:R-:W1:Y:S01]  /*0090*/  LDCU.64 UR4, c[0x0][0x358] ;  /* 0x00006b00ff0477ac */ /* 0x000e620008000a00 */
[----:B------:R-:W-:Y:S02]  /*00a0*/  LEA R5, R0, R7, 0x4 ;  /* 0x0000000700057211 */ /* 0x000fe400078e20ff */
[----:B------:R-:W-:-:S03]  /*00b0*/  LEA R7, R7, R0, 0x4 ;  /* 0x0000000007077211 */ /* 0x000fc600078e20ff */
[----:B0-----:R-:W-:-:S04]  /*00c0*/  IMAD.WIDE.U32 R4, R5, 0x4, R2 ;  /* 0x0000000405047825 */ /* 0x001fc800078e0002 */
[----:B------:R-:W-:Y:S01]  /*00d0*/  IMAD.WIDE.U32 R2, R7, 0x4, R2 ;  /* 0x0000000407027825 */ /* 0x000fe200078e0002 */
[----:B-1----:R-:W2:Y:S04]  /*00e0*/  LDG.E R9, desc[UR4][R4.64] ;  /* 0x0000000404097981 */ /* 0x002ea8000c1e1900 */
[----:B------:R-:W3:Y:S04]  /*00f0*/  LDG.E R7, desc[UR4][R2.64] ;  /* 0x0000000402077981 */ /* 0x000ee8000c1e1900 */
[----:B--2---:R-:W-:Y:S04]  /*0100*/  STG.E desc[UR4][R2.64], R9 ;  /* 0x0000000902007986 */ /* 0x004fe8000c101904 */
[----:B---3--:R-:W-:Y:S01]  /*0110*/  STG.E desc[UR4][R4.64], R7 ;  /* 0x0000000704007986 */ /* 0x008fe2000c101904 */
[----:B------:R-:W-:Y:S05]  /*0120*/  EXIT ;  /* 0x000000000000794d */ /* 0x000fea0003800000 */
.L_x_0:
[----:B------:R-:W-:-:S00]  /*0130*/  BRA `(.L_x_0) ;  /* 0xfffffffc00fc7947 */ /* 0x000fc0000383ffff */
[----:B------:R-:W-:-:S00]  /*0140*/  NOP ;  /* 0x0000000000007918 */ /* 0x000fc00000000000 */
        /* <DEDUP_REMOVED lines=11> */
.L_x_1:


//--------------------- .nv.shared.reserved.0     --------------------------
	.section	.nv.shared.reserved.0,"aw",@nobits
	.weak		__nv_reservedSMEM_offset_0_alias
	.size		__nv_reservedSMEM_offset_0_alias, 0, 64
	.other		__nv_reservedSMEM_offset_0_alias,@"STO_CUDA_RESERVED_SHARED STV_DEFAULT"
__nv_reservedSMEM_offset_0_alias:
	.zero		0
	.zero		64


//--------------------- .nv.constant0._Z11computeMathPi --------------------------
	.section	.nv.constant0._Z11computeMathPi,"a",@progbits
	.sectionflags	@""
	.align	4
.nv.constant0._Z11computeMathPi:
	.zero		904


//--------------------- SYMBOLS --------------------------

	.type		.nv.reservedSmem.offset0,@object
	.size		.nv.reservedSmem.offset0,0x4
